	.headerflags	@"EF_CUDA_TEXMODE_UNIFIED EF_CUDA_64BIT_ADDRESS EF_CUDA_ACCELERATORS EF_CUDA_SM90 EF_CUDA_VIRTUAL_SM(EF_CUDA_SM90)"
	.elftype	@"ET_EXEC"


//--------------------- .nv.info                  --------------------------
	.section	.nv.info,"",@"SHT_CUDA_INFO"
	.align	4


	//----- nvinfo : EIATTR_REGCOUNT
	.align		4
        /*0000*/ 	.byte	0x04, 0x2f
        /*0002*/ 	.short	(.L_3 - .L_2)
	.align		4
.L_2:
        /*0004*/ 	.word	index@(triton_poi_fused__native_batch_norm_legit_no_training_relu_42)
        /*0008*/ 	.word	0x00000012


	//----- nvinfo : EIATTR_MIN_STACK_SIZE
	.align		4
.L_3:
        /*000c*/ 	.byte	0x04, 0x12
        /*000e*/ 	.short	(.L_5 - .L_4)
	.align		4
.L_4:
        /*0010*/ 	.word	index@(triton_poi_fused__native_batch_norm_legit_no_training_relu_42)
        /*0014*/ 	.word	0x00000000


	//----- nvinfo : EIATTR_FRAME_SIZE
	.align		4
.L_5:
        /*0018*/ 	.byte	0x04, 0x11
        /*001a*/ 	.short	(.L_7 - .L_6)
	.align		4
.L_6:
        /*001c*/ 	.word	index@(triton_poi_fused__native_batch_norm_legit_no_training_relu_42)
        /*0020*/ 	.word	0x00000000


	//----- nvinfo : EIATTR_MIN_STACK_SIZE
	.align		4
.L_7:
        /*0024*/ 	.byte	0x04, 0x12
        /*0026*/ 	.short	(.L_9 - .L_8)
	.align		4
.L_8:
        /*0028*/ 	.word	index@(triton_poi_fused__native_batch_norm_legit_no_training_relu_42)
        /*002c*/ 	.word	0x00000000
.L_9:


//--------------------- .nv.info.triton_poi_fused__native_batch_norm_legit_no_training_relu_42 --------------------------
	.section	.nv.info.triton_poi_fused__native_batch_norm_legit_no_training_relu_42,"",@"SHT_CUDA_INFO"
	.sectionflags	@""
	.align	4


	//----- nvinfo : EIATTR_CUDA_API_VERSION
	.align		4
        /*0000*/ 	.byte	0x04, 0x37
        /*0002*/ 	.short	(.L_11 - .L_10)
.L_10:
        /*0004*/ 	.word	0x0000007c


	//----- nvinfo : EIATTR_KPARAM_INFO
	.align		4
.L_11:
        /*0008*/ 	.byte	0x04, 0x17
        /*000a*/ 	.short	(.L_13 - .L_12)
.L_12:
        /*000c*/ 	.word	0x00000000
        /*0010*/ 	.short	0x0006
        /*0012*/ 	.short	0x0030
        /*0014*/ 	.byte	0x00, 0xf0, 0x11, 0x00


	//----- nvinfo : EIATTR_KPARAM_INFO
	.align		4
.L_13:
        /*0018*/ 	.byte	0x04, 0x17
        /*001a*/ 	.short	(.L_15 - .L_14)
.L_14:
        /*001c*/ 	.word	0x00000000
        /*0020*/ 	.short	0x0005
        /*0022*/ 	.short	0x0028
        /*0024*/ 	.byte	0x00, 0xf4, 0x21, 0x00


	//----- nvinfo : EIATTR_KPARAM_INFO
	.align		4
.L_15:
        /*0028*/ 	.byte	0x04, 0x17
        /*002a*/ 	.short	(.L_17 - .L_16)
.L_16:
        /*002c*/ 	.word	0x00000000
        /*0030*/ 	.short	0x0004
        /*0032*/ 	.short	0x0020
        /*0034*/ 	.byte	0x00, 0xf4, 0x21, 0x00


	//----- nvinfo : EIATTR_KPARAM_INFO
	.align		4
.L_17:
        /*0038*/ 	.byte	0x04, 0x17
        /*003a*/ 	.short	(.L_19 - .L_18)
.L_18:
        /*003c*/ 	.word	0x00000000
        /*0040*/ 	.short	0x0003
        /*0042*/ 	.short	0x0018
        /*0044*/ 	.byte	0x00, 0xf4, 0x21, 0x00


	//----- nvinfo : EIATTR_KPARAM_INFO
	.align		4
.L_19:
        /*0048*/ 	.byte	0x04, 0x17
        /*004a*/ 	.short	(.L_21 - .L_20)
.L_20:
        /*004c*/ 	.word	0x00000000
        /*0050*/ 	.short	0x0002
        /*0052*/ 	.short	0x0010
        /*0054*/ 	.byte	0x00, 0xf4, 0x21, 0x00


	//----- nvinfo : EIATTR_KPARAM_INFO
	.align		4
.L_21:
        /*0058*/ 	.byte	0x04, 0x17
        /*005a*/ 	.short	(.L_23 - .L_22)
.L_22:
        /*005c*/ 	.word	0x00000000
        /*0060*/ 	.short	0x0001
        /*0062*/ 	.short	0x0008
        /*0064*/ 	.byte	0x00, 0xf4, 0x21, 0x00


	//----- nvinfo : EIATTR_KPARAM_INFO
	.align		4
.L_23:
        /*0068*/ 	.byte	0x04, 0x17
        /*006a*/ 	.short	(.L_25 - .L_24)
.L_24:
        /*006c*/ 	.word	0x00000000
        /*0070*/ 	.short	0x0000
        /*0072*/ 	.short	0x0000
        /*0074*/ 	.byte	0x00, 0xf4, 0x21, 0x00


	//----- nvinfo : EIATTR_SPARSE_MMA_MASK
	.align		4
.L_25:
        /*0078*/ 	.byte	0x03, 0x50
        /*007a*/ 	.short	0x0000


	//----- nvinfo : EIATTR_MAXREG_COUNT
	.align		4
        /*007c*/ 	.byte	0x03, 0x1b
        /*007e*/ 	.short	0x00ff


	//----- nvinfo : EIATTR_EXIT_INSTR_OFFSETS
	.align		4
        /*0080*/ 	.byte	0x04, 0x1c
        /*0082*/ 	.short	(.L_27 - .L_26)


	//   ....[0]....
.L_26:
        /*0084*/ 	.word	0x000003d0


	//----- nvinfo : EIATTR_REQNTID
	.align		4
.L_27:
        /*0088*/ 	.byte	0x04, 0x10
        /*008a*/ 	.short	(.L_29 - .L_28)
.L_28:
        /*008c*/ 	.word	0x00000080
        /*0090*/ 	.word	0x00000001
        /*0094*/ 	.word	0x00000001


	//----- nvinfo : EIATTR_CBANK_PARAM_SIZE
	.align		4
.L_29:
        /*0098*/ 	.byte	0x03, 0x19
        /*009a*/ 	.short	0x0034


	//----- nvinfo : EIATTR_PARAM_CBANK
	.align		4
        /*009c*/ 	.byte	0x04, 0x0a
        /*009e*/ 	.short	(.L_31 - .L_30)
	.align		4
.L_30:
        /*00a0*/ 	.word	index@(.nv.constant0.triton_poi_fused__native_batch_norm_legit_no_training_relu_42)
        /*00a4*/ 	.short	0x0210
        /*00a6*/ 	.short	0x0034


	//----- nvinfo : EIATTR_SW_WAR
	.align		4
.L_31:
        /*00a8*/ 	.byte	0x04, 0x36
        /*00aa*/ 	.short	(.L_33 - .L_32)
.L_32:
        /*00ac*/ 	.word	0x00000008
.L_33:


//--------------------- .nv.callgraph             --------------------------
	.section	.nv.callgraph,"",@"SHT_CUDA_CALLGRAPH"
	.align	4
	.sectionentsize	8
	.align		4
        /*0000*/ 	.word	0x00000000
	.align		4
        /*0004*/ 	.word	0xffffffff
	.align		4
        /*0008*/ 	.word	0x00000000
	.align		4
        /*000c*/ 	.word	0xfffffffe
	.align		4
        /*0010*/ 	.word	0x00000000
	.align		4
        /*0014*/ 	.word	0xfffffffd
	.align		4
        /*0018*/ 	.word	0x00000000
	.align		4
        /*001c*/ 	.word	0xfffffffc


//--------------------- .nv.constant4             --------------------------
	.section	.nv.constant4,"a",@progbits
	.align	8
	.align		8
.nv.constant4:
        /*0000*/ 	.dword	_$_str
	.align		8
        /*0008*/ 	.dword	_$_str_$_2


//--------------------- .text.triton_poi_fused__native_batch_norm_legit_no_training_relu_42 --------------------------
	.section	.text.triton_poi_fused__native_batch_norm_legit_no_training_relu_42,"ax",@progbits
	.align	128
        .global         triton_poi_fused__native_batch_norm_legit_no_training_relu_42
        .type           triton_poi_fused__native_batch_norm_legit_no_training_relu_42,@function
        .size           triton_poi_fused__native_batch_norm_legit_no_training_relu_42,(.L_x_1 - triton_poi_fused__native_batch_norm_legit_no_training_relu_42)
        .other          triton_poi_fused__native_batch_norm_legit_no_training_relu_42,@"STO_CUDA_ENTRY STV_DEFAULT"
triton_poi_fused__native_batch_norm_legit_no_training_relu_42:
.text.triton_poi_fused__native_batch_norm_legit_no_training_relu_42:
[----:B------:R-:W-:Y:S01]  /*0000*/  LDC R1, c[0x0][0x28] ;  /* 0x00000a00ff017b82 */ /* 0x000fe20000000800 */
[----:B------:R-:W1:Y:S07]  /*0010*/  S2R R0, SR_TID.X ;  /* 0x0000000000007919 */ /* 0x000e6e0000002100 */
[----:B------:R-:W2:Y:S01]  /*0020*/  LDC.64 R2, c[0x0][0x220] ;  /* 0x00008800ff027b82 */ /* 0x000ea20000000a00 */
[----:B------:R-:W-:Y:S01]  /*0030*/  ULDC.64 UR4, c[0x0][0x208] ;  /* 0x0000820000047ab9 */ /* 0x000fe20000000a00 */
[----:B------:R-:W3:Y:S06]  /*0040*/  S2R R7, SR_CTAID.X ;  /* 0x0000000000077919 */ /* 0x000eec0000002500 */
[----:B------:R-:W4:Y:S08]  /*0050*/  LDC.64 R8, c[0x0][0x228] ;  /* 0x00008a00ff087b82 */ /* 0x000f300000000a00 */
[----:B------:R-:W5:Y:S01]  /*0060*/  LDC.64 R10, c[0x0][0x230] ;  /* 0x00008c00ff0a7b82 */ /* 0x000f620000000a00 */
[----:B-1----:R-:W-:-:S02]  /*0070*/  SHF.L.U32 R0, R0, 0x1, RZ ;  /* 0x0000000100007819 */ /* 0x002fc400000006ff */
[----:B---3--:R-:W-:Y:S02]  /*0080*/  SHF.R.S32.HI R5, RZ, 0x17, R7 ;  /* 0x00000017ff057819 */ /* 0x008fe40000011407 */
[----:B------:R-:W-:Y:S02]  /*0090*/  LOP3.LUT R0, R0, 0xfe, RZ, 0xc0, !PT ;  /* 0x000000fe00007812 */ /* 0x000fe400078ec0ff */
[----:B------:R-:W-:Y:S02]  /*00a0*/  SGXT R5, R5, 0x1 ;  /* 0x000000010505781a */ /* 0x000fe40000000200 */
[----:B------:R-:W-:Y:S02]  /*00b0*/  LEA R0, R7, R0, 0x8 ;  /* 0x0000000007007211 */ /* 0x000fe400078e40ff */
[----:B------:R-:W1:Y:S02]  /*00c0*/  LDC.64 R6, c[0x0][0x218] ;  /* 0x00008600ff067b82 */ /* 0x000e640000000a00 */
[----:B------:R-:W-:-:S04]  /*00d0*/  LEA.HI R5, R5, R0, RZ, 0x8 ;  /* 0x0000000005057211 */ /* 0x000fc800078f40ff */
[----:B------:R-:W-:-:S04]  /*00e0*/  LOP3.LUT R5, R5, 0xffffff00, RZ, 0xc0, !PT ;  /* 0xffffff0005057812 */ /* 0x000fc800078ec0ff */
[----:B------:R-:W-:Y:S02]  /*00f0*/  IADD3 R13, R0, -R5, RZ ;  /* 0x80000005000d7210 */ /* 0x000fe40007ffe0ff */
[----:B------:R-:W3:Y:S03]  /*0100*/  LDC.64 R4, c[0x0][0x210] ;  /* 0x00008400ff047b82 */ /* 0x000ee60000000a00 */
[----:B--2---:R-:W-:-:S06]  /*0110*/  IMAD.WIDE R2, R13, 0x4, R2 ;  /* 0x000000040d027825 */ /* 0x004fcc00078e0202 */
[----:B------:R-:W2:Y:S01]  /*0120*/  LDG.E.EL.64 R2, desc[UR4][R2.64] ;  /* 0x0000000402027981 */ /* 0x000ea2000c2e1b00 */
[----:B-1----:R-:W-:-:S04]  /*0130*/  IMAD.WIDE R6, R13, 0x4, R6 ;  /* 0x000000040d067825 */ /* 0x002fc800078e0206 */
[C---:B----4-:R-:W-:Y:S02]  /*0140*/  IMAD.WIDE R8, R13.reuse, 0x4, R8 ;  /* 0x000000040d087825 */ /* 0x050fe400078e0208 */
[----:B------:R-:W4:Y:S02]  /*0150*/  LDG.E.EL.64 R6, desc[UR4][R6.64] ;  /* 0x0000000406067981 */ /* 0x000f24000c2e1b00 */
[----:B-----5:R-:W-:Y:S02]  /*0160*/  IMAD.WIDE R10, R13, 0x4, R10 ;  /* 0x000000040d0a7825 */ /* 0x020fe400078e020a */
[----:B------:R-:W5:Y:S02]  /*0170*/  LDG.E.EL.64 R8, desc[UR4][R8.64] ;  /* 0x0000000408087981 */ /* 0x000f64000c2e1b00 */
[----:B---3--:R-:W-:Y:S02]  /*0180*/  IMAD.WIDE R4, R0, 0x4, R4 ;  /* 0x0000000400047825 */ /* 0x008fe400078e0204 */
[----:B------:R-:W5:Y:S04]  /*0190*/  LDG.E.EL.64 R10, desc[UR4][R10.64] ;  /* 0x000000040a0a7981 */ /* 0x000f68000c2e1b00 */
[----:B------:R-:W4:Y:S01]  /*01a0*/  LDG.E.64 R4, desc[UR4][R4.64] ;  /* 0x0000000404047981 */ /* 0x000f22000c1e1b00 */
[----:B------:R-:W-:Y:S01]  /*01b0*/  HFMA2.MMA R14, -RZ, RZ, 1.625, 0 ;  /* 0x3e800000ff0e7435 */ /* 0x000fe200000001ff */
[----:B--2---:R-:W-:Y:S01]  /*01c0*/  FADD R2, R2, 0.0010000000474974513054 ;  /* 0x3a83126f02027421 */ /* 0x004fe20000000000 */
[----:B------:R-:W-:-:S03]  /*01d0*/  FADD R3, R3, 0.0010000000474974513054 ;  /* 0x3a83126f03037421 */ /* 0x000fc60000000000 */
[----:B------:R-:W1:Y:S08]  /*01e0*/  MUFU.SQRT R12, R2 ;  /* 0x00000002000c7308 */ /* 0x000e700000002000 */
[----:B------:R2:W3:Y:S01]  /*01f0*/  MUFU.SQRT R13, R3 ;  /* 0x00000003000d7308 */ /* 0x0004e20000002000 */
[C---:B-1----:R-:W-:Y:S02]  /*0200*/  FSETP.GT.AND P0, PT, R12.reuse, 8.50705917302346158658e+37, PT ;  /* 0x7e8000000c00780b */ /* 0x042fe40003f04000 */
[----:B------:R-:W-:Y:S01]  /*0210*/  FSETP.GEU.AND P2, PT, R12, 1.175494350822287508e-38, PT ;  /* 0x008000000c00780b */ /* 0x000fe20003f4e000 */
[----:B--2---:R-:W1:Y:S01]  /*0220*/  LDC.64 R2, c[0x0][0x238] ;  /* 0x00008e00ff027b82 */ /* 0x004e620000000a00 */
[----:B---3--:R-:W-:-:S02]  /*0230*/  FSETP.GT.AND P1, PT, R13, 8.50705917302346158658e+37, PT ;  /* 0x7e8000000d00780b */ /* 0x008fc40003f24000 */
[----:B------:R-:W-:-:S07]  /*0240*/  FSETP.GEU.AND P3, PT, R13, 1.175494350822287508e-38, PT ;  /* 0x008000000d00780b */ /* 0x000fce0003f6e000 */
[----:B------:R-:W-:-:S04]  /*0250*/  @P0 FMUL R12, R12, 0.25 ;  /* 0x3e8000000c0c0820 */ /* 0x000fc80000400000 */
[----:B------:R-:W-:Y:S01]  /*0260*/  @!P2 FMUL R12, R12, 16777216 ;  /* 0x4b8000000c0ca820 */ /* 0x000fe20000400000 */
[----:B------:R-:W-:-:S04]  /*0270*/  @P1 FMUL R13, R13, 0.25 ;  /* 0x3e8000000d0d1820 */ /* 0x000fc80000400000 */
[----:B------:R-:W-:Y:S01]  /*0280*/  @!P3 FMUL R13, R13, 16777216 ;  /* 0x4b8000000d0db820 */ /* 0x000fe20000400000 */
[----:B------:R-:W2:Y:S01]  /*0290*/  MUFU.RCP R12, R12 ;  /* 0x0000000c000c7308 */ /* 0x000ea20000001000 */
[----:B------:R-:W-:-:S07]  /*02a0*/  FSEL R15, R14, 1, P0 ;  /* 0x3f8000000e0f7808 */ /* 0x000fce0000000000 */
[----:B------:R-:W3:Y:S01]  /*02b0*/  MUFU.RCP R13, R13 ;  /* 0x0000000d000d7308 */ /* 0x000ee20000001000 */
[----:B------:R-:W-:Y:S01]  /*02c0*/  FSEL R14, R14, 1, P1 ;  /* 0x3f8000000e0e7808 */ /* 0x000fe20000800000 */
[----:B------:R-:W-:-:S04]  /*02d0*/  @!P2 FMUL R15, R15, 16777216 ;  /* 0x4b8000000f0fa820 */ /* 0x000fc80000400000 */
[----:B------:R-:W-:Y:S01]  /*02e0*/  @!P3 FMUL R14, R14, 16777216 ;  /* 0x4b8000000e0eb820 */ /* 0x000fe20000400000 */
[----:B----4-:R-:W-:Y:S01]  /*02f0*/  FADD R5, R5, -R7 ;  /* 0x8000000705057221 */ /* 0x010fe20000000000 */
[----:B------:R-:W-:Y:S01]  /*0300*/  FADD R4, R4, -R6 ;  /* 0x8000000604047221 */ /* 0x000fe20000000000 */
[----:B--2---:R-:W-:Y:S01]  /*0310*/  FMUL R15, R12, R15 ;  /* 0x0000000f0c0f7220 */ /* 0x004fe20000400000 */
[----:B---3--:R-:W-:-:S03]  /*0320*/  FMUL R14, R13, R14 ;  /* 0x0000000e0d0e7220 */ /* 0x008fc60000400000 */
[----:B------:R-:W-:Y:S01]  /*0330*/  FMUL R15, R4, R15 ;  /* 0x0000000f040f7220 */ /* 0x000fe20000400000 */
[----:B------:R-:W-:-:S03]  /*0340*/  FMUL R14, R5, R14 ;  /* 0x0000000e050e7220 */ /* 0x000fc60000400000 */
[----:B-----5:R-:W-:Y:S01]  /*0350*/  FFMA R8, R8, R15, R10 ;  /* 0x0000000f08087223 */ /* 0x020fe2000000000a */
[----:B------:R-:W-:-:S04]  /*0360*/  FFMA R9, R9, R14, R11 ;  /* 0x0000000e09097223 */ /* 0x000fc8000000000b */
[----:B------:R-:W-:Y:S02]  /*0370*/  FSETP.GEU.AND P0, PT, R8, RZ, PT ;  /* 0x000000ff0800720b */ /* 0x000fe40003f0e000 */
[C---:B------:R-:W-:Y:S01]  /*0380*/  FSETP.GEU.AND P1, PT, R9.reuse, RZ, PT ;  /* 0x000000ff0900720b */ /* 0x040fe20003f2e000 */
[----:B-1----:R-:W-:Y:S01]  /*0390*/  IMAD.WIDE R2, R0, 0x4, R2 ;  /* 0x0000000400027825 */ /* 0x002fe200078e0202 */
[----:B------:R-:W-:Y:S02]  /*03a0*/  FSEL R8, R8, RZ, P0 ;  /* 0x000000ff08087208 */ /* 0x000fe40000000000 */
[----:B------:R-:W-:-:S05]  /*03b0*/  FSEL R9, R9, RZ, P1 ;  /* 0x000000ff09097208 */ /* 0x000fca0000800000 */
[----:B------:R-:W-:Y:S01]  /*03c0*/  STG.E.64 desc[UR4][R2.64], R8 ;  /* 0x0000000802007986 */ /* 0x000fe2000c101b04 */
[----:B------:R-:W-:Y:S05]  /*03d0*/  EXIT ;  /* 0x000000000000794d */ /* 0x000fea0003800000 */
.L_x_0:
[----:B------:R-:W-:-:S00]  /*03e0*/  BRA `(.L_x_0) ;  /* 0xfffffffc00fc7947 */ /* 0x000fc0000383ffff */
[----:B------:R-:W-:-:S00]  /*03f0*/  NOP ;  /* 0x0000000000007918 */ /* 0x000fc00000000000 */
        /* <DEDUP_REMOVED lines=8> */
.L_x_1:


//--------------------- .nv.global.init           --------------------------
	.section	.nv.global.init,"aw",@progbits
.nv.global.init:
	.type		_$_str,@object
	.size		_$_str,(_$_str_$_2 - _$_str)
_$_str:
        /*0000*/ 	.byte	0x5f, 0x5f, 0x43, 0x55, 0x44, 0x41, 0x5f, 0x46, 0x54, 0x5a, 0x00
	.type		_$_str_$_2,@object
	.size		_$_str_$_2,(.L_1 - _$_str_$_2)
_$_str_$_2:
        /*000b*/ 	.byte	0x5f, 0x5f, 0x43, 0x55, 0x44, 0x41, 0x5f, 0x50, 0x52, 0x45, 0x43, 0x5f, 0x53, 0x51, 0x52, 0x54
        /*001b*/ 	.byte	0x00
.L_1:


//--------------------- .nv.constant0.triton_poi_fused__native_batch_norm_legit_no_training_relu_42 --------------------------
	.section	.nv.constant0.triton_poi_fused__native_batch_norm_legit_no_training_relu_42,"a",@progbits
	.sectionflags	@""
	.align	4
.nv.constant0.triton_poi_fused__native_batch_norm_legit_no_training_relu_42:
	.zero		580
